//
// Generated by NVIDIA NVVM Compiler
//
// Compiler Build ID: CL-36424714
// Cuda compilation tools, release 13.0, V13.0.88
// Based on NVVM 20.0.0
//

.version 9.0
.target sm_100
.address_size 64

	// .globl	_Z18parallelMandelbrotPiiidddi

.visible .entry _Z18parallelMandelbrotPiiidddi(
	.param .u64 .ptr .align 1 _Z18parallelMandelbrotPiiidddi_param_0,
	.param .u32 _Z18parallelMandelbrotPiiidddi_param_1,
	.param .u32 _Z18parallelMandelbrotPiiidddi_param_2,
	.param .f64 _Z18parallelMandelbrotPiiidddi_param_3,
	.param .f64 _Z18parallelMandelbrotPiiidddi_param_4,
	.param .f64 _Z18parallelMandelbrotPiiidddi_param_5,
	.param .u32 _Z18parallelMandelbrotPiiidddi_param_6
)
{
	.reg .pred 	%p<6>;
	.reg .b32 	%r<19>;
	.reg .b64 	%rd<5>;
	.reg .b64 	%fd<40>;

	ld.param.u64 	%rd1, [_Z18parallelMandelbrotPiiidddi_param_0];
	ld.param.u32 	%r6, [_Z18parallelMandelbrotPiiidddi_param_1];
	ld.param.u32 	%r7, [_Z18parallelMandelbrotPiiidddi_param_2];
	ld.param.f64 	%fd13, [_Z18parallelMandelbrotPiiidddi_param_3];
	ld.param.f64 	%fd14, [_Z18parallelMandelbrotPiiidddi_param_4];
	ld.param.f64 	%fd15, [_Z18parallelMandelbrotPiiidddi_param_5];
	ld.param.u32 	%r8, [_Z18parallelMandelbrotPiiidddi_param_6];
	mov.u32 	%r9, %ctaid.y;
	mov.u32 	%r10, %ntid.y;
	mov.u32 	%r11, %tid.y;
	mad.lo.s32 	%r1, %r9, %r10, %r11;
	mov.u32 	%r12, %ctaid.x;
	mov.u32 	%r13, %ntid.x;
	mov.u32 	%r14, %tid.x;
	mad.lo.s32 	%r2, %r12, %r13, %r14;
	mad.lo.s32 	%r3, %r7, %r2, %r1;
	mul.lo.s32 	%r15, %r7, %r6;
	setp.ge.s32 	%p1, %r3, %r15;
	@%p1 bra 	$L__BB0_6;
	cvt.rn.f64.s32 	%fd17, %r7;
	mul.f64 	%fd18, %fd13, %fd17;
	mul.f64 	%fd19, %fd18, 0d3FE0000000000000;
	sub.f64 	%fd20, %fd14, %fd19;
	cvt.rn.f64.s32 	%fd21, %r6;
	mul.f64 	%fd22, %fd13, %fd21;
	mul.f64 	%fd23, %fd22, 0d3FE0000000000000;
	sub.f64 	%fd24, %fd15, %fd23;
	cvt.rn.f64.u32 	%fd25, %r1;
	fma.rn.f64 	%fd1, %fd13, %fd25, %fd20;
	cvt.rn.f64.s32 	%fd26, %r2;
	fma.rn.f64 	%fd2, %fd13, %fd26, %fd24;
	setp.lt.s32 	%p2, %r8, 1;
	mov.f64 	%fd39, 0d0000000000000000;
	@%p2 bra 	$L__BB0_5;
	mov.b32 	%r18, 0;
	mov.f64 	%fd35, 0d0000000000000000;
	mov.f64 	%fd36, %fd35;
	mov.f64 	%fd37, %fd35;
	mov.f64 	%fd38, %fd35;
$L__BB0_3:
	sub.f64 	%fd28, %fd36, %fd35;
	add.f64 	%fd7, %fd1, %fd28;
	add.f64 	%fd29, %fd38, %fd38;
	fma.rn.f64 	%fd37, %fd29, %fd37, %fd2;
	add.s32 	%r18, %r18, 1;
	mul.f64 	%fd36, %fd7, %fd7;
	mul.f64 	%fd35, %fd37, %fd37;
	add.f64 	%fd30, %fd36, %fd35;
	setp.lt.f64 	%p3, %fd30, 0d4010000000000000;
	setp.lt.s32 	%p4, %r18, %r8;
	and.pred  	%p5, %p3, %p4;
	mov.f64 	%fd38, %fd7;
	@%p5 bra 	$L__BB0_3;
	cvt.rn.f64.u32 	%fd39, %r18;
$L__BB0_5:
	cvt.rn.f64.s32 	%fd31, %r8;
	mov.f64 	%fd32, 0d406FE00000000000;
	div.rn.f64 	%fd33, %fd32, %fd31;
	mul.f64 	%fd34, %fd33, %fd39;
	cvt.rzi.s32.f64 	%r17, %fd34;
	cvta.to.global.u64 	%rd2, %rd1;
	mul.wide.s32 	%rd3, %r3, 4;
	add.s64 	%rd4, %rd2, %rd3;
	st.global.u32 	[%rd4], %r17;
$L__BB0_6:
	ret;

}


// ===== COMPILED SASS (sm_100) =====

	.target	sm_100

	.elftype	@"ET_EXEC"


//--------------------- .note.nv.tkinfo           --------------------------
	.section	.note.nv.tkinfo,"",@"SHT_NOTE"
	.sectionflags	@"SHF_NOTE_NV_TKINFO"
	.tkinfo
        /*0018*/ 	.word	0x00000002
        /*0030*/ 	.string	""
        /*0030*/ 	.string	"ptxas"
        /*0030*/ 	.string	"Cuda compilation tools, release 13.0, V13.0.88"
        /*0030*/ 	.string	"Build cuda_13.0.r13.0/compiler.36424714_0"
        /*0030*/ 	.string	"-arch sm_100 -m 64 "



//--------------------- .note.nv.cuinfo           --------------------------
	.section	.note.nv.cuinfo,"",@"SHT_NOTE"
	.sectionflags	@"SHF_NOTE_NV_CUINFO"
        /*0018*/ 	.short	0x0002
        /*001a*/ 	.short	0x0064
        /*001c*/ 	.short	0x0082
	.zero		2


//--------------------- .nv.info                  --------------------------
	.section	.nv.info,"",@"SHT_CUDA_INFO"
	.align	4


	//----- nvinfo : EIATTR_REGCOUNT
	.align		4
        /*0000*/ 	.byte	0x04, 0x2f
        /*0002*/ 	.short	(.L_1 - .L_0)
	.align		4
.L_0:
        /*0004*/ 	.word	index@(_Z18parallelMandelbrotPiiidddi)
        /*0008*/ 	.word	0x00000017


	//----- nvinfo : EIATTR_FRAME_SIZE
	.align		4
.L_1:
        /*000c*/ 	.byte	0x04, 0x11
        /*000e*/ 	.short	(.L_3 - .L_2)
	.align		4
.L_2:
        /*0010*/ 	.word	index@($__internal_0_$__cuda_sm20_div_rn_f64_full)
        /*0014*/ 	.word	0x00000000


	//----- nvinfo : EIATTR_FRAME_SIZE
	.align		4
.L_3:
        /*0018*/ 	.byte	0x04, 0x11
        /*001a*/ 	.short	(.L_5 - .L_4)
	.align		4
.L_4:
        /*001c*/ 	.word	index@(_Z18parallelMandelbrotPiiidddi)
        /*0020*/ 	.word	0x00000000


	//----- nvinfo : EIATTR_MIN_STACK_SIZE
	.align		4
.L_5:
        /*0024*/ 	.byte	0x04, 0x12
        /*0026*/ 	.short	(.L_7 - .L_6)
	.align		4
.L_6:
        /*0028*/ 	.word	index@(_Z18parallelMandelbrotPiiidddi)
        /*002c*/ 	.word	0x00000000
.L_7:


//--------------------- .nv.compat                --------------------------
	.section	.nv.compat,"",@"SHT_CUDA_COMPAT_INFO"
	.align	4
        /*0000*/ 	.byte	0x02, 0x09, 0x00, 0x00, 0x02, 0x02, 0x01, 0x00, 0x02, 0x05, 0x05, 0x00, 0x03, 0x07, 0x01, 0x01
        /*0010*/ 	.byte	0x02, 0x03, 0x00, 0x00, 0x02, 0x06, 0x01, 0x00, 0x04, 0x0b, 0x08, 0x00, 0x01, 0x00, 0x00, 0x00
        /*0020*/ 	.byte	0x00, 0x00, 0x00, 0x00


//--------------------- .nv.info._Z18parallelMandelbrotPiiidddi --------------------------
	.section	.nv.info._Z18parallelMandelbrotPiiidddi,"",@"SHT_CUDA_INFO"
	.sectionflags	@""
	.align	4


	//----- nvinfo : EIATTR_CUDA_API_VERSION
	.align		4
        /*0000*/ 	.byte	0x04, 0x37
        /*0002*/ 	.short	(.L_9 - .L_8)
.L_8:
        /*0004*/ 	.word	0x00000082


	//----- nvinfo : EIATTR_KPARAM_INFO
	.align		4
.L_9:
        /*0008*/ 	.byte	0x04, 0x17
        /*000a*/ 	.short	(.L_11 - .L_10)
.L_10:
        /*000c*/ 	.word	0x00000000
        /*0010*/ 	.short	0x0006
        /*0012*/ 	.short	0x0028
        /*0014*/ 	.byte	0x00, 0xf0, 0x11, 0x00


	//----- nvinfo : EIATTR_KPARAM_INFO
	.align		4
.L_11:
        /*0018*/ 	.byte	0x04, 0x17
        /*001a*/ 	.short	(.L_13 - .L_12)
.L_12:
        /*001c*/ 	.word	0x00000000
        /*0020*/ 	.short	0x0005
        /*0022*/ 	.short	0x0020
        /*0024*/ 	.byte	0x00, 0xf0, 0x21, 0x00


	//----- nvinfo : EIATTR_KPARAM_INFO
	.align		4
.L_13:
        /*0028*/ 	.byte	0x04, 0x17
        /*002a*/ 	.short	(.L_15 - .L_14)
.L_14:
        /*002c*/ 	.word	0x00000000
        /*0030*/ 	.short	0x0004
        /*0032*/ 	.short	0x0018
        /*0034*/ 	.byte	0x00, 0xf0, 0x21, 0x00


	//----- nvinfo : EIATTR_KPARAM_INFO
	.align		4
.L_15:
        /*0038*/ 	.byte	0x04, 0x17
        /*003a*/ 	.short	(.L_17 - .L_16)
.L_16:
        /*003c*/ 	.word	0x00000000
        /*0040*/ 	.short	0x0003
        /*0042*/ 	.short	0x0010
        /*0044*/ 	.byte	0x00, 0xf0, 0x21, 0x00


	//----- nvinfo : EIATTR_KPARAM_INFO
	.align		4
.L_17:
        /*0048*/ 	.byte	0x04, 0x17
        /*004a*/ 	.short	(.L_19 - .L_18)
.L_18:
        /*004c*/ 	.word	0x00000000
        /*0050*/ 	.short	0x0002
        /*0052*/ 	.short	0x000c
        /*0054*/ 	.byte	0x00, 0xf0, 0x11, 0x00


	//----- nvinfo : EIATTR_KPARAM_INFO
	.align		4
.L_19:
        /*0058*/ 	.byte	0x04, 0x17
        /*005a*/ 	.short	(.L_21 - .L_20)
.L_20:
        /*005c*/ 	.word	0x00000000
        /*0060*/ 	.short	0x0001
        /*0062*/ 	.short	0x0008
        /*0064*/ 	.byte	0x00, 0xf0, 0x11, 0x00


	//----- nvinfo : EIATTR_KPARAM_INFO
	.align		4
.L_21:
        /*0068*/ 	.byte	0x04, 0x17
        /*006a*/ 	.short	(.L_23 - .L_22)
.L_22:
        /*006c*/ 	.word	0x00000000
        /*0070*/ 	.short	0x0000
        /*0072*/ 	.short	0x0000
        /*0074*/ 	.byte	0x00, 0xf5, 0x21, 0x00


	//----- nvinfo : EIATTR_SPARSE_MMA_MASK
	.align		4
.L_23:
        /*0078*/ 	.byte	0x03, 0x50
        /*007a*/ 	.short	0x0000


	//----- nvinfo : EIATTR_MAXREG_COUNT
	.align		4
        /*007c*/ 	.byte	0x03, 0x1b
        /*007e*/ 	.short	0x00ff


	//----- nvinfo : EIATTR_MERCURY_ISA_VERSION
	.align		4
        /*0080*/ 	.byte	0x03, 0x5f
        /*0082*/ 	.short	0x0101


	//----- nvinfo : EIATTR_VRC_CTA_INIT_COUNT
	.align		4
        /*0084*/ 	.byte	0x02, 0x4a
	.zero		1
	.zero		1


	//----- nvinfo : EIATTR_EXIT_INSTR_OFFSETS
	.align		4
        /*0088*/ 	.byte	0x04, 0x1c
        /*008a*/ 	.short	(.L_25 - .L_24)


	//   ....[0]....
.L_24:
        /*008c*/ 	.word	0x000000d0


	//   ....[1]....
        /*0090*/ 	.word	0x00000480


	//----- nvinfo : EIATTR_CRS_STACK_SIZE
	.align		4
.L_25:
        /*0094*/ 	.byte	0x04, 0x1e
        /*0096*/ 	.short	(.L_27 - .L_26)
.L_26:
        /*0098*/ 	.word	0x00000000


	//----- nvinfo : EIATTR_CBANK_PARAM_SIZE
	.align		4
.L_27:
        /*009c*/ 	.byte	0x03, 0x19
        /*009e*/ 	.short	0x002c


	//----- nvinfo : EIATTR_PARAM_CBANK
	.align		4
        /*00a0*/ 	.byte	0x04, 0x0a
        /*00a2*/ 	.short	(.L_29 - .L_28)
	.align		4
.L_28:
        /*00a4*/ 	.word	index@(.nv.constant0._Z18parallelMandelbrotPiiidddi)
        /*00a8*/ 	.short	0x0380
        /*00aa*/ 	.short	0x002c


	//----- nvinfo : EIATTR_SW_WAR
	.align		4
.L_29:
        /*00ac*/ 	.byte	0x04, 0x36
        /*00ae*/ 	.short	(.L_31 - .L_30)
.L_30:
        /*00b0*/ 	.word	0x00000008
.L_31:


//--------------------- .nv.callgraph             --------------------------
	.section	.nv.callgraph,"",@"SHT_CUDA_CALLGRAPH"
	.align	4
	.sectionentsize	8
	.align		4
        /*0000*/ 	.word	0x00000000
	.align		4
        /*0004*/ 	.word	0xffffffff
	.align		4
        /*0008*/ 	.word	0x00000000
	.align		4
        /*000c*/ 	.word	0xfffffffe
	.align		4
        /*0010*/ 	.word	0x00000000
	.align		4
        /*0014*/ 	.word	0xfffffffd
	.align		4
        /*0018*/ 	.word	0x00000000
	.align		4
        /*001c*/ 	.word	0xfffffffc


//--------------------- .text._Z18parallelMandelbrotPiiidddi --------------------------
	.section	.text._Z18parallelMandelbrotPiiidddi,"ax",@progbits
	.align	128
        .global         _Z18parallelMandelbrotPiiidddi
        .type           _Z18parallelMandelbrotPiiidddi,@function
        .size           _Z18parallelMandelbrotPiiidddi,(.L_x_8 - _Z18parallelMandelbrotPiiidddi)
        .other          _Z18parallelMandelbrotPiiidddi,@"STO_CUDA_ENTRY STV_DEFAULT"
_Z18parallelMandelbrotPiiidddi:
.text._Z18parallelMandelbrotPiiidddi:
[----:B------:R-:W-:Y:S01]  /*0000*/  LDC R1, c[0x0][0x37c] ;  /* 0x0000df00ff017b82 */ /* 0x000fe20000000800 */
[----:B------:R-:W0:Y:S07]  /*0010*/  S2R R3, SR_TID.Y ;  /* 0x0000000000037919 */ /* 0x000e2e0000002200 */
[----:B------:R-:W0:Y:S01]  /*0020*/  LDC R10, c[0x0][0x364] ;  /* 0x0000d900ff0a7b82 */ /* 0x000e220000000800 */
[----:B------:R-:W1:Y:S01]  /*0030*/  LDCU.64 UR6, c[0x0][0x388] ;  /* 0x00007100ff0677ac */ /* 0x000e620008000a00 */
[----:B------:R-:W2:Y:S06]  /*0040*/  S2R R0, SR_TID.X ;  /* 0x0000000000007919 */ /* 0x000eac0000002100 */
[----:B------:R-:W0:Y:S08]  /*0050*/  S2UR UR4, SR_CTAID.Y ;  /* 0x00000000000479c3 */ /* 0x000e300000002600 */
[----:B------:R-:W2:Y:S08]  /*0060*/  S2UR UR5, SR_CTAID.X ;  /* 0x00000000000579c3 */ /* 0x000eb00000002500 */
[----:B------:R-:W2:Y:S01]  /*0070*/  LDC R13, c[0x0][0x360] ;  /* 0x0000d800ff0d7b82 */ /* 0x000ea20000000800 */
[----:B0-----:R-:W-:Y:S01]  /*0080*/  IMAD R10, R10, UR4, R3 ;  /* 0x000000040a0a7c24 */ /* 0x001fe2000f8e0203 */
[----:B-1----:R-:W-:Y:S01]  /*0090*/  UIMAD UR4, UR7, UR6, URZ ;  /* 0x00000006070472a4 */ /* 0x002fe2000f8e02ff */
[----:B--2---:R-:W-:-:S04]  /*00a0*/  IMAD R13, R13, UR5, R0 ;  /* 0x000000050d0d7c24 */ /* 0x004fc8000f8e0200 */
[----:B------:R-:W-:-:S05]  /*00b0*/  IMAD R0, R13, UR7, R10 ;  /* 0x000000070d007c24 */ /* 0x000fca000f8e020a */
[----:B------:R-:W-:-:S13]  /*00c0*/  ISETP.GE.AND P0, PT, R0, UR4, PT ;  /* 0x0000000400007c0c */ /* 0x000fda000bf06270 */
[----:B------:R-:W-:Y:S05]  /*00d0*/  @P0 EXIT ;  /* 0x000000000000094d */ /* 0x000fea0003800000 */
[----:B------:R-:W0:Y:S01]  /*00e0*/  LDC.64 R2, c[0x0][0x390] ;  /* 0x0000e400ff027b82 */ /* 0x000e220000000a00 */
[----:B------:R-:W0:Y:S01]  /*00f0*/  I2F.F64 R4, UR7 ;  /* 0x0000000700047d12 */ /* 0x000e220008201c00 */
[----:B------:R-:W1:Y:S06]  /*0100*/  LDCU UR4, c[0x0][0x3a8] ;  /* 0x00007500ff0477ac */ /* 0x000e6c0008000800 */
[----:B------:R-:W2:Y:S01]  /*0110*/  LDC.64 R8, c[0x0][0x398] ;  /* 0x0000e600ff087b82 */ /* 0x000ea20000000a00 */
[----:B------:R-:W3:Y:S07]  /*0120*/  I2F.F64 R6, UR6 ;  /* 0x0000000600067d12 */ /* 0x000eee0008201c00 */
[----:B------:R-:W4:Y:S01]  /*0130*/  LDC.64 R14, c[0x0][0x3a0] ;  /* 0x0000e800ff0e7b82 */ /* 0x000f220000000a00 */
[----:B------:R-:W-:Y:S01]  /*0140*/  I2F.F64 R12, R13 ;  /* 0x0000000d000c7312 */ /* 0x000fe20000201c00 */
[----:B-1----:R-:W-:Y:S01]  /*0150*/  UISETP.GE.AND UP0, UPT, UR4, 0x1, UPT ;  /* 0x000000010400788c */ /* 0x002fe2000bf06270 */
[----:B0-----:R-:W-:-:S06]  /*0160*/  DMUL R4, R4, R2 ;  /* 0x0000000204047228 */ /* 0x001fcc0000000000 */
[----:B------:R-:W0:Y:S01]  /*0170*/  I2F.F64.U32 R10, R10 ;  /* 0x0000000a000a7312 */ /* 0x000e220000201800 */
[----:B---3--:R-:W-:Y:S02]  /*0180*/  DMUL R6, R6, R2 ;  /* 0x0000000206067228 */ /* 0x008fe40000000000 */
[----:B--2---:R-:W-:-:S06]  /*0190*/  DFMA R4, R4, -0.5, R8 ;  /* 0xbfe000000404782b */ /* 0x004fcc0000000008 */
[----:B----4-:R-:W-:Y:S02]  /*01a0*/  DFMA R8, R6, -0.5, R14 ;  /* 0xbfe000000608782b */ /* 0x010fe4000000000e */
[----:B0-----:R-:W-:Y:S01]  /*01b0*/  DFMA R6, R10, R2, R4 ;  /* 0x000000020a06722b */ /* 0x001fe20000000004 */
[----:B------:R-:W-:-:S05]  /*01c0*/  CS2R R4, SRZ ;  /* 0x0000000000047805 */ /* 0x000fca000001ff00 */
[----:B------:R-:W-:Y:S01]  /*01d0*/  DFMA R8, R12, R2, R8 ;  /* 0x000000020c08722b */ /* 0x000fe20000000008 */
[----:B------:R-:W-:Y:S10]  /*01e0*/  BRA.U !UP0, `(.L_x_0) ;  /* 0x00000001084c7547 */ /* 0x000ff4000b800000 */
[----:B------:R-:W-:Y:S01]  /*01f0*/  BSSY.RECONVERGENT B0, `(.L_x_1) ;  /* 0x0000011000007945 */ /* 0x000fe20003800200 */
[----:B------:R-:W-:Y:S01]  /*0200*/  IMAD.MOV.U32 R14, RZ, RZ, RZ ;  /* 0x000000ffff0e7224 */ /* 0x000fe200078e00ff */
[----:B------:R-:W-:Y:S02]  /*0210*/  CS2R R2, SRZ ;  /* 0x0000000000027805 */ /* 0x000fe4000001ff00 */
[----:B------:R-:W-:Y:S02]  /*0220*/  CS2R R4, SRZ ;  /* 0x0000000000047805 */ /* 0x000fe4000001ff00 */
[----:B------:R-:W-:Y:S02]  /*0230*/  CS2R R10, SRZ ;  /* 0x00000000000a7805 */ /* 0x000fe4000001ff00 */
[----:B------:R-:W-:-:S07]  /*0240*/  CS2R R12, SRZ ;  /* 0x00000000000c7805 */ /* 0x000fce000001ff00 */
.L_x_2:
[----:B------:R-:W-:Y:S01]  /*0250*/  DADD R2, R4, -R2 ;  /* 0x0000000004027229 */ /* 0x000fe20000000802 */
[----:B------:R-:W-:Y:S01]  /*0260*/  VIADD R14, R14, 0x1 ;  /* 0x000000010e0e7836 */ /* 0x000fe20000000000 */
[----:B------:R-:W-:-:S04]  /*0270*/  DADD R4, R12, R12 ;  /* 0x000000000c047229 */ /* 0x000fc8000000000c */
[----:B------:R-:W-:Y:S02]  /*0280*/  ISETP.GE.AND P0, PT, R14, UR4, PT ;  /* 0x000000040e007c0c */ /* 0x000fe4000bf06270 */
[----:B------:R-:W-:Y:S02]  /*0290*/  DADD R12, R6, R2 ;  /* 0x00000000060c7229 */ /* 0x000fe40000000002 */
[----:B------:R-:W-:-:S06]  /*02a0*/  DFMA R10, R4, R10, R8 ;  /* 0x0000000a040a722b */ /* 0x000fcc0000000008 */
[----:B------:R-:W-:Y:S02]  /*02b0*/  DMUL R4, R12, R12 ;  /* 0x0000000c0c047228 */ /* 0x000fe40000000000 */
[----:B------:R-:W-:-:S08]  /*02c0*/  DMUL R2, R10, R10 ;  /* 0x0000000a0a027228 */ /* 0x000fd00000000000 */
[----:B------:R-:W-:-:S08]  /*02d0*/  DADD R16, R4, R2 ;  /* 0x0000000004107229 */ /* 0x000fd00000000002 */
[----:B------:R-:W-:-:S14]  /*02e0*/  DSETP.LT.AND P1, PT, R16, 4, PT ;  /* 0x401000001000742a */ /* 0x000fdc0003f21000 */
[----:B------:R-:W-:Y:S05]  /*02f0*/  @!P0 BRA P1, `(.L_x_2) ;  /* 0xfffffffc00d48947 */ /* 0x000fea000083ffff */
[----:B------:R-:W-:Y:S05]  /*0300*/  BSYNC.RECONVERGENT B0 ;  /* 0x0000000000007941 */ /* 0x000fea0003800200 */
.L_x_1:
[----:B------:R0:W1:Y:S02]  /*0310*/  I2F.F64.U32 R4, R14 ;  /* 0x0000000e00047312 */ /* 0x0000640000201800 */
.L_x_0:
[----:B------:R-:W2:Y:S01]  /*0320*/  I2F.F64 R6, UR4 ;  /* 0x0000000400067d12 */ /* 0x000ea20008201c00 */
[----:B------:R-:W-:Y:S01]  /*0330*/  IMAD.MOV.U32 R2, RZ, RZ, 0x1 ;  /* 0x00000001ff027424 */ /* 0x000fe200078e00ff */
[----:B------:R-:W3:Y:S06]  /*0340*/  LDCU.64 UR4, c[0x0][0x358] ;  /* 0x00006b00ff0477ac */ /* 0x000eec0008000a00 */
[----:B--2---:R-:W2:Y:S02]  /*0350*/  MUFU.RCP64H R3, R7 ;  /* 0x0000000700037308 */ /* 0x004ea40000001800 */
[----:B--2---:R-:W-:-:S08]  /*0360*/  DFMA R8, -R6, R2, 1 ;  /* 0x3ff000000608742b */ /* 0x004fd00000000102 */
[----:B------:R-:W-:-:S08]  /*0370*/  DFMA R8, R8, R8, R8 ;  /* 0x000000080808722b */ /* 0x000fd00000000008 */
[----:B------:R-:W-:-:S08]  /*0380*/  DFMA R8, R2, R8, R2 ;  /* 0x000000080208722b */ /* 0x000fd00000000002 */
[----:B------:R-:W-:-:S08]  /*0390*/  DFMA R2, -R6, R8, 1 ;  /* 0x3ff000000602742b */ /* 0x000fd00000000108 */
[----:B------:R-:W-:-:S08]  /*03a0*/  DFMA R2, R8, R2, R8 ;  /* 0x000000020802722b */ /* 0x000fd00000000008 */
[----:B------:R-:W-:-:S08]  /*03b0*/  DMUL R8, R2, 255 ;  /* 0x406fe00002087828 */ /* 0x000fd00000000000 */
[----:B------:R-:W-:-:S08]  /*03c0*/  DFMA R10, -R6, R8, 255 ;  /* 0x406fe000060a742b */ /* 0x000fd00000000108 */
[----:B------:R-:W-:-:S10]  /*03d0*/  DFMA R2, R2, R10, R8 ;  /* 0x0000000a0202722b */ /* 0x000fd40000000008 */
[----:B------:R-:W-:-:S05]  /*03e0*/  FFMA R8, RZ, R7, R3 ;  /* 0x00000007ff087223 */ /* 0x000fca0000000003 */
[----:B------:R-:W-:-:S13]  /*03f0*/  FSETP.GT.AND P0, PT, |R8|, 1.469367938527859385e-39, PT ;  /* 0x001000000800780b */ /* 0x000fda0003f04200 */
[----:B---3--:R-:W-:Y:S05]  /*0400*/  @P0 BRA `(.L_x_3) ;  /* 0x0000000000080947 */ /* 0x008fea0003800000 */
[----:B------:R-:W-:-:S07]  /*0410*/  MOV R8, 0x430 ;  /* 0x0000043000087802 */ /* 0x000fce0000000f00 */
[----:B01----:R-:W-:Y:S05]  /*0420*/  CALL.REL.NOINC `($__internal_0_$__cuda_sm20_div_rn_f64_full) ;  /* 0x0000000000187944 */ /* 0x003fea0003c00000 */
.L_x_3:
[----:B------:R-:W2:Y:S01]  /*0430*/  LDC.64 R6, c[0x0][0x380] ;  /* 0x0000e000ff067b82 */ /* 0x000ea20000000a00 */
[----:B-1----:R-:W-:-:S10]  /*0440*/  DMUL R4, R2, R4 ;  /* 0x0000000402047228 */ /* 0x002fd40000000000 */
[----:B------:R-:W1:Y:S01]  /*0450*/  F2I.F64.TRUNC R5, R4 ;  /* 0x0000000400057311 */ /* 0x000e62000030d100 */
[----:B--2---:R-:W-:-:S05]  /*0460*/  IMAD.WIDE R2, R0, 0x4, R6 ;  /* 0x0000000400027825 */ /* 0x004fca00078e0206 */
[----:B-1----:R-:W-:Y:S01]  /*0470*/  STG.E desc[UR4][R2.64], R5 ;  /* 0x0000000502007986 */ /* 0x002fe2000c101904 */
[----:B------:R-:W-:Y:S05]  /*0480*/  EXIT ;  /* 0x000000000000794d */ /* 0x000fea0003800000 */
        .weak           $__internal_0_$__cuda_sm20_div_rn_f64_full
        .type           $__internal_0_$__cuda_sm20_div_rn_f64_full,@function
        .size           $__internal_0_$__cuda_sm20_div_rn_f64_full,(.L_x_8 - $__internal_0_$__cuda_sm20_div_rn_f64_full)
$__internal_0_$__cuda_sm20_div_rn_f64_full:
[C---:B------:R-:W-:Y:S01]  /*0490*/  FSETP.GEU.AND P0, PT, |R7|.reuse, 1.469367938527859385e-39, PT ;  /* 0x001000000700780b */ /* 0x040fe20003f0e200 */
[----:B------:R-:W-:Y:S01]  /*04a0*/  IMAD.MOV.U32 R10, RZ, RZ, 0x1 ;  /* 0x00000001ff0a7424 */ /* 0x000fe200078e00ff */
[C---:B------:R-:W-:Y:S01]  /*04b0*/  LOP3.LUT R2, R7.reuse, 0x800fffff, RZ, 0xc0, !PT ;  /* 0x800fffff07027812 */ /* 0x040fe200078ec0ff */
[----:B------:R-:W-:Y:S01]  /*04c0*/  IMAD.MOV.U32 R9, RZ, RZ, 0x1ca00000 ;  /* 0x1ca00000ff097424 */ /* 0x000fe200078e00ff */
[----:B------:R-:W-:Y:S01]  /*04d0*/  LOP3.LUT R16, R7, 0x7ff00000, RZ, 0xc0, !PT ;  /* 0x7ff0000007107812 */ /* 0x000fe200078ec0ff */
[----:B------:R-:W-:Y:S01]  /*04e0*/  IMAD.MOV.U32 R19, RZ, RZ, 0x40600000 ;  /* 0x40600000ff137424 */ /* 0x000fe200078e00ff */
[----:B------:R-:W-:Y:S01]  /*04f0*/  LOP3.LUT R3, R2, 0x3ff00000, RZ, 0xfc, !PT ;  /* 0x3ff0000002037812 */ /* 0x000fe200078efcff */
[----:B------:R-:W-:Y:S01]  /*0500*/  IMAD.MOV.U32 R2, RZ, RZ, R6 ;  /* 0x000000ffff027224 */ /* 0x000fe200078e0006 */
[----:B------:R-:W-:Y:S01]  /*0510*/  ISETP.LE.U32.AND P1, PT, R16, 0x40600000, PT ;  /* 0x406000001000780c */ /* 0x000fe20003f23070 */
[----:B------:R-:W-:Y:S02]  /*0520*/  IMAD.MOV.U32 R18, RZ, RZ, R16 ;  /* 0x000000ffff127224 */ /* 0x000fe400078e0010 */
[----:B------:R-:W-:Y:S01]  /*0530*/  VIADD R20, R19, 0xffffffff ;  /* 0xffffffff13147836 */ /* 0x000fe20000000000 */
[----:B------:R-:W-:Y:S01]  /*0540*/  SEL R14, R9, 0x63400000, !P1 ;  /* 0x63400000090e7807 */ /* 0x000fe20004800000 */
[----:B------:R-:W-:-:S06]  /*0550*/  @!P0 DMUL R2, R6, 8.98846567431157953865e+307 ;  /* 0x7fe0000006028828 */ /* 0x000fcc0000000000 */
[----:B------:R-:W0:Y:S04]  /*0560*/  MUFU.RCP64H R11, R3 ;  /* 0x00000003000b7308 */ /* 0x000e280000001800 */
[----:B------:R-:W-:Y:S02]  /*0570*/  @!P0 LOP3.LUT R18, R3, 0x7ff00000, RZ, 0xc0, !PT ;  /* 0x7ff0000003128812 */ /* 0x000fe400078ec0ff */
[----:B------:R-:W-:-:S03]  /*0580*/  ISETP.GT.U32.AND P0, PT, R20, 0x7feffffe, PT ;  /* 0x7feffffe1400780c */ /* 0x000fc60003f04070 */
[----:B------:R-:W-:-:S05]  /*0590*/  VIADD R20, R18, 0xffffffff ;  /* 0xffffffff12147836 */ /* 0x000fca0000000000 */
[----:B------:R-:W-:Y:S01]  /*05a0*/  ISETP.GT.U32.OR P0, PT, R20, 0x7feffffe, P0 ;  /* 0x7feffffe1400780c */ /* 0x000fe20000704470 */
[----:B0-----:R-:W-:-:S08]  /*05b0*/  DFMA R12, R10, -R2, 1 ;  /* 0x3ff000000a0c742b */ /* 0x001fd00000000802 */
[----:B------:R-:W-:-:S08]  /*05c0*/  DFMA R12, R12, R12, R12 ;  /* 0x0000000c0c0c722b */ /* 0x000fd0000000000c */
[----:B------:R-:W-:-:S08]  /*05d0*/  DFMA R12, R10, R12, R10 ;  /* 0x0000000c0a0c722b */ /* 0x000fd0000000000a */
[----:B------:R-:W-:-:S08]  /*05e0*/  DFMA R10, R12, -R2, 1 ;  /* 0x3ff000000c0a742b */ /* 0x000fd00000000802 */
[----:B------:R-:W-:Y:S01]  /*05f0*/  DFMA R12, R12, R10, R12 ;  /* 0x0000000a0c0c722b */ /* 0x000fe2000000000c */
[----:B------:R-:W-:Y:S01]  /*0600*/  LOP3.LUT R11, R14, 0xfe000, RZ, 0xfc, !PT ;  /* 0x000fe0000e0b7812 */ /* 0x000fe200078efcff */
[----:B------:R-:W-:-:S06]  /*0610*/  IMAD.MOV.U32 R10, RZ, RZ, RZ ;  /* 0x000000ffff0a7224 */ /* 0x000fcc00078e00ff */
[----:B------:R-:W-:-:S08]  /*0620*/  DMUL R14, R12, R10 ;  /* 0x0000000a0c0e7228 */ /* 0x000fd00000000000 */
[----:B------:R-:W-:-:S08]  /*0630*/  DFMA R16, R14, -R2, R10 ;  /* 0x800000020e10722b */ /* 0x000fd0000000000a */
[----:B------:R-:W-:Y:S01]  /*0640*/  DFMA R12, R12, R16, R14 ;  /* 0x000000100c0c722b */ /* 0x000fe2000000000e */
[----:B------:R-:W-:Y:S10]  /*0650*/  @P0 BRA `(.L_x_4) ;  /* 0x0000000000740947 */ /* 0x000ff40003800000 */
[----:B------:R-:W-:Y:S01]  /*0660*/  LOP3.LUT R16, R7, 0x7ff00000, RZ, 0xc0, !PT ;  /* 0x7ff0000007107812 */ /* 0x000fe200078ec0ff */
[----:B------:R-:W-:-:S03]  /*0670*/  IMAD.MOV.U32 R14, RZ, RZ, 0x40600000 ;  /* 0x40600000ff0e7424 */ /* 0x000fc600078e00ff */
[----:B------:R-:W-:Y:S01]  /*0680*/  ISETP.LE.U32.AND P0, PT, R16, 0x40600000, PT ;  /* 0x406000001000780c */ /* 0x000fe20003f03070 */
[----:B------:R-:W-:Y:S02]  /*0690*/  IMAD.MOV R15, RZ, RZ, -R16 ;  /* 0x000000ffff0f7224 */ /* 0x000fe400078e0a10 */
[----:B------:R-:W-:Y:S01]  /*06a0*/  IMAD.MOV.U32 R16, RZ, RZ, RZ ;  /* 0x000000ffff107224 */ /* 0x000fe200078e00ff */
[----:B------:R-:W-:Y:S02]  /*06b0*/  SEL R9, R9, 0x63400000, !P0 ;  /* 0x6340000009097807 */ /* 0x000fe40004000000 */
[----:B------:R-:W-:-:S04]  /*06c0*/  VIADDMNMX R14, R15, R14, 0xb9600000, !PT ;  /* 0xb96000000f0e7446 */ /* 0x000fc8000780010e */
[----:B------:R-:W-:-:S05]  /*06d0*/  VIMNMX R14, PT, PT, R14, 0x46a00000, PT ;  /* 0x46a000000e0e7848 */ /* 0x000fca0003fe0100 */
[----:B------:R-:W-:-:S04]  /*06e0*/  IMAD.IADD R9, R14, 0x1, -R9 ;  /* 0x000000010e097824 */ /* 0x000fc800078e0a09 */
[----:B------:R-:W-:-:S06]  /*06f0*/  VIADD R17, R9, 0x7fe00000 ;  /* 0x7fe0000009117836 */ /* 0x000fcc0000000000 */
[----:B------:R-:W-:-:S10]  /*0700*/  DMUL R14, R12, R16 ;  /* 0x000000100c0e7228 */ /* 0x000fd40000000000 */
[----:B------:R-:W-:-:S13]  /*0710*/  FSETP.GTU.AND P0, PT, |R15|, 1.469367938527859385e-39, PT ;  /* 0x001000000f00780b */ /* 0x000fda0003f0c200 */
[----:B------:R-:W-:Y:S05]  /*0720*/  @P0 BRA `(.L_x_5) ;  /* 0x0000000000840947 */ /* 0x000fea0003800000 */
[----:B------:R-:W-:Y:S01]  /*0730*/  DFMA R2, R12, -R2, R10 ;  /* 0x800000020c02722b */ /* 0x000fe2000000000a */
[----:B------:R-:W-:-:S09]  /*0740*/  IMAD.MOV.U32 R16, RZ, RZ, RZ ;  /* 0x000000ffff107224 */ /* 0x000fd200078e00ff */
[C---:B------:R-:W-:Y:S02]  /*0750*/  FSETP.NEU.AND P0, PT, R3.reuse, RZ, PT ;  /* 0x000000ff0300720b */ /* 0x040fe40003f0d000 */
[----:B------:R-:W-:-:S04]  /*0760*/  LOP3.LUT R7, R3, 0x80000000, R7, 0x48, !PT ;  /* 0x8000000003077812 */ /* 0x000fc800078e4807 */
[----:B------:R-:W-:-:S07]  /*0770*/  LOP3.LUT R17, R7, R17, RZ, 0xfc, !PT ;  /* 0x0000001107117212 */ /* 0x000fce00078efcff */
[----:B------:R-:W-:Y:S05]  /*0780*/  @!P0 BRA `(.L_x_5) ;  /* 0x00000000006c8947 */ /* 0x000fea0003800000 */
[----:B------:R-:W-:Y:S01]  /*0790*/  IMAD.MOV R3, RZ, RZ, -R9 ;  /* 0x000000ffff037224 */ /* 0x000fe200078e0a09 */
[----:B------:R-:W-:Y:S01]  /*07a0*/  IADD3 R9, PT, PT, -R9, -0x43300000, RZ ;  /* 0xbcd0000009097810 */ /* 0x000fe20007ffe1ff */
[----:B------:R-:W-:-:S06]  /*07b0*/  IMAD.MOV.U32 R2, RZ, RZ, RZ ;  /* 0x000000ffff027224 */ /* 0x000fcc00078e00ff */
[----:B------:R-:W-:Y:S02]  /*07c0*/  DFMA R2, R14, -R2, R12 ;  /* 0x800000020e02722b */ /* 0x000fe4000000000c */
[----:B------:R-:W-:-:S08]  /*07d0*/  DMUL.RP R12, R12, R16 ;  /* 0x000000100c0c7228 */ /* 0x000fd00000008000 */
[----:B------:R-:W-:Y:S02]  /*07e0*/  FSETP.NEU.AND P0, PT, |R3|, R9, PT ;  /* 0x000000090300720b */ /* 0x000fe40003f0d200 */
[----:B------:R-:W-:Y:S02]  /*07f0*/  LOP3.LUT R7, R13, R7, RZ, 0x3c, !PT ;  /* 0x000000070d077212 */ /* 0x000fe400078e3cff */
[----:B------:R-:W-:Y:S02]  /*0800*/  FSEL R14, R12, R14, !P0 ;  /* 0x0000000e0c0e7208 */ /* 0x000fe40004000000 */
[----:B------:R-:W-:Y:S01]  /*0810*/  FSEL R15, R7, R15, !P0 ;  /* 0x0000000f070f7208 */ /* 0x000fe20004000000 */
[----:B------:R-:W-:Y:S06]  /*0820*/  BRA `(.L_x_5) ;  /* 0x0000000000447947 */ /* 0x000fec0003800000 */
.L_x_4:
[----:B------:R-:W-:-:S14]  /*0830*/  DSETP.NAN.AND P0, PT, R6, R6, PT ;  /* 0x000000060600722a */ /* 0x000fdc0003f08000 */
[----:B------:R-:W-:Y:S05]  /*0840*/  @P0 BRA `(.L_x_6) ;  /* 0x0000000000340947 */ /* 0x000fea0003800000 */
[----:B------:R-:W-:Y:S01]  /*0850*/  ISETP.NE.AND P0, PT, R19, R18, PT ;  /* 0x000000121300720c */ /* 0x000fe20003f05270 */
[----:B------:R-:W-:Y:S02]  /*0860*/  IMAD.MOV.U32 R14, RZ, RZ, 0x0 ;  /* 0x00000000ff0e7424 */ /* 0x000fe400078e00ff */
[----:B------:R-:W-:-:S10]  /*0870*/  IMAD.MOV.U32 R15, RZ, RZ, -0x80000 ;  /* 0xfff80000ff0f7424 */ /* 0x000fd400078e00ff */
[----:B------:R-:W-:Y:S05]  /*0880*/  @!P0 BRA `(.L_x_5) ;  /* 0x00000000002c8947 */ /* 0x000fea0003800000 */
[----:B------:R-:W-:Y:S02]  /*0890*/  ISETP.NE.AND P0, PT, R19, 0x7ff00000, PT ;  /* 0x7ff000001300780c */ /* 0x000fe40003f05270 */
[----:B------:R-:W-:Y:S02]  /*08a0*/  LOP3.LUT R6, R7, 0x406fe000, RZ, 0x3c, !PT ;  /* 0x406fe00007067812 */ /* 0x000fe400078e3cff */
[----:B------:R-:W-:Y:S02]  /*08b0*/  ISETP.EQ.OR P0, PT, R18, RZ, !P0 ;  /* 0x000000ff1200720c */ /* 0x000fe40004702670 */
[----:B------:R-:W-:-:S11]  /*08c0*/  LOP3.LUT R15, R6, 0x80000000, RZ, 0xc0, !PT ;  /* 0x80000000060f7812 */ /* 0x000fd600078ec0ff */
[----:B------:R-:W-:Y:S01]  /*08d0*/  @P0 LOP3.LUT R2, R15, 0x7ff00000, RZ, 0xfc, !PT ;  /* 0x7ff000000f020812 */ /* 0x000fe200078efcff */
[----:B------:R-:W-:Y:S02]  /*08e0*/  @!P0 IMAD.MOV.U32 R14, RZ, RZ, RZ ;  /* 0x000000ffff0e8224 */ /* 0x000fe400078e00ff */
[----:B------:R-:W-:Y:S02]  /*08f0*/  @P0 IMAD.MOV.U32 R14, RZ, RZ, RZ ;  /* 0x000000ffff0e0224 */ /* 0x000fe400078e00ff */
[----:B------:R-:W-:Y:S01]  /*0900*/  @P0 IMAD.MOV.U32 R15, RZ, RZ, R2 ;  /* 0x000000ffff0f0224 */ /* 0x000fe200078e0002 */
[----:B------:R-:W-:Y:S06]  /*0910*/  BRA `(.L_x_5) ;  /* 0x0000000000087947 */ /* 0x000fec0003800000 */
.L_x_6:
[----:B------:R-:W-:Y:S01]  /*0920*/  LOP3.LUT R15, R7, 0x80000, RZ, 0xfc, !PT ;  /* 0x00080000070f7812 */ /* 0x000fe200078efcff */
[----:B------:R-:W-:-:S07]  /*0930*/  IMAD.MOV.U32 R14, RZ, RZ, R6 ;  /* 0x000000ffff0e7224 */ /* 0x000fce00078e0006 */
.L_x_5:
[----:B------:R-:W-:Y:S02]  /*0940*/  IMAD.MOV.U32 R9, RZ, RZ, 0x0 ;  /* 0x00000000ff097424 */ /* 0x000fe400078e00ff */
[----:B------:R-:W-:Y:S02]  /*0950*/  IMAD.MOV.U32 R2, RZ, RZ, R14 ;  /* 0x000000ffff027224 */ /* 0x000fe400078e000e */
[----:B------:R-:W-:Y:S01]  /*0960*/  IMAD.MOV.U32 R3, RZ, RZ, R15 ;  /* 0x000000ffff037224 */ /* 0x000fe200078e000f */
[----:B------:R-:W-:Y:S06]  /*0970*/  RET.REL.NODEC R8 `(_Z18parallelMandelbrotPiiidddi) ;  /* 0xfffffff408a07950 */ /* 0x000fec0003c3ffff */
.L_x_7:
[----:B------:R-:W-:-:S00]  /*0980*/  BRA `(.L_x_7) ;  /* 0xfffffffc00fc7947 */ /* 0x000fc0000383ffff */
[----:B------:R-:W-:-:S00]  /*0990*/  NOP ;  /* 0x0000000000007918 */ /* 0x000fc00000000000 */
        /* <DEDUP_REMOVED lines=14> */
.L_x_8:


//--------------------- .nv.shared.reserved.0     --------------------------
	.section	.nv.shared.reserved.0,"aw",@nobits
	.weak		__nv_reservedSMEM_offset_0_alias
	.size		__nv_reservedSMEM_offset_0_alias, 0, 64
	.other		__nv_reservedSMEM_offset_0_alias,@"STO_CUDA_RESERVED_SHARED STV_DEFAULT"
__nv_reservedSMEM_offset_0_alias:
	.zero		0
	.zero		64


//--------------------- .nv.constant0._Z18parallelMandelbrotPiiidddi --------------------------
	.section	.nv.constant0._Z18parallelMandelbrotPiiidddi,"a",@progbits
	.sectionflags	@""
	.align	4
.nv.constant0._Z18parallelMandelbrotPiiidddi:
	.zero		940


//--------------------- SYMBOLS --------------------------

	.type		.nv.reservedSmem.offset0,@object
	.size		.nv.reservedSmem.offset0,0x4
